	.headerflags	@"EF_CUDA_TEXMODE_UNIFIED EF_CUDA_64BIT_ADDRESS EF_CUDA_ACCELERATORS EF_CUDA_SM90 EF_CUDA_VIRTUAL_SM(EF_CUDA_SM90)"
	.elftype	@"ET_EXEC"


//--------------------- .nv.info                  --------------------------
	.section	.nv.info,"",@"SHT_CUDA_INFO"
	.align	4


	//----- nvinfo : EIATTR_REGCOUNT
	.align		4
        /*0000*/ 	.byte	0x04, 0x2f
        /*0002*/ 	.short	(.L_3 - .L_2)
	.align		4
.L_2:
        /*0004*/ 	.word	index@(triton_poi_fused__native_batch_norm_legit_no_training_cat_relu_90)
        /*0008*/ 	.word	0x00000017


	//----- nvinfo : EIATTR_MIN_STACK_SIZE
	.align		4
.L_3:
        /*000c*/ 	.byte	0x04, 0x12
        /*000e*/ 	.short	(.L_5 - .L_4)
	.align		4
.L_4:
        /*0010*/ 	.word	index@(triton_poi_fused__native_batch_norm_legit_no_training_cat_relu_90)
        /*0014*/ 	.word	0x00000000


	//----- nvinfo : EIATTR_FRAME_SIZE
	.align		4
.L_5:
        /*0018*/ 	.byte	0x04, 0x11
        /*001a*/ 	.short	(.L_7 - .L_6)
	.align		4
.L_6:
        /*001c*/ 	.word	index@(triton_poi_fused__native_batch_norm_legit_no_training_cat_relu_90)
        /*0020*/ 	.word	0x00000000


	//----- nvinfo : EIATTR_MIN_STACK_SIZE
	.align		4
.L_7:
        /*0024*/ 	.byte	0x04, 0x12
        /*0026*/ 	.short	(.L_9 - .L_8)
	.align		4
.L_8:
        /*0028*/ 	.word	index@(triton_poi_fused__native_batch_norm_legit_no_training_cat_relu_90)
        /*002c*/ 	.word	0x00000000
.L_9:


//--------------------- .nv.info.triton_poi_fused__native_batch_norm_legit_no_training_cat_relu_90 --------------------------
	.section	.nv.info.triton_poi_fused__native_batch_norm_legit_no_training_cat_relu_90,"",@"SHT_CUDA_INFO"
	.sectionflags	@""
	.align	4


	//----- nvinfo : EIATTR_CUDA_API_VERSION
	.align		4
        /*0000*/ 	.byte	0x04, 0x37
        /*0002*/ 	.short	(.L_11 - .L_10)
.L_10:
        /*0004*/ 	.word	0x0000007c


	//----- nvinfo : EIATTR_KPARAM_INFO
	.align		4
.L_11:
        /*0008*/ 	.byte	0x04, 0x17
        /*000a*/ 	.short	(.L_13 - .L_12)
.L_12:
        /*000c*/ 	.word	0x00000000
        /*0010*/ 	.short	0x0008
        /*0012*/ 	.short	0x0040
        /*0014*/ 	.byte	0x00, 0xf0, 0x11, 0x00


	//----- nvinfo : EIATTR_KPARAM_INFO
	.align		4
.L_13:
        /*0018*/ 	.byte	0x04, 0x17
        /*001a*/ 	.short	(.L_15 - .L_14)
.L_14:
        /*001c*/ 	.word	0x00000000
        /*0020*/ 	.short	0x0007
        /*0022*/ 	.short	0x0038
        /*0024*/ 	.byte	0x00, 0xf4, 0x21, 0x00


	//----- nvinfo : EIATTR_KPARAM_INFO
	.align		4
.L_15:
        /*0028*/ 	.byte	0x04, 0x17
        /*002a*/ 	.short	(.L_17 - .L_16)
.L_16:
        /*002c*/ 	.word	0x00000000
        /*0030*/ 	.short	0x0006
        /*0032*/ 	.short	0x0030
        /*0034*/ 	.byte	0x00, 0xf4, 0x21, 0x00


	//----- nvinfo : EIATTR_KPARAM_INFO
	.align		4
.L_17:
        /*0038*/ 	.byte	0x04, 0x17
        /*003a*/ 	.short	(.L_19 - .L_18)
.L_18:
        /*003c*/ 	.word	0x00000000
        /*0040*/ 	.short	0x0005
        /*0042*/ 	.short	0x0028
        /*0044*/ 	.byte	0x00, 0xf4, 0x21, 0x00


	//----- nvinfo : EIATTR_KPARAM_INFO
	.align		4
.L_19:
        /*0048*/ 	.byte	0x04, 0x17
        /*004a*/ 	.short	(.L_21 - .L_20)
.L_20:
        /*004c*/ 	.word	0x00000000
        /*0050*/ 	.short	0x0004
        /*0052*/ 	.short	0x0020
        /*0054*/ 	.byte	0x00, 0xf4, 0x21, 0x00


	//----- nvinfo : EIATTR_KPARAM_INFO
	.align		4
.L_21:
        /*0058*/ 	.byte	0x04, 0x17
        /*005a*/ 	.short	(.L_23 - .L_22)
.L_22:
        /*005c*/ 	.word	0x00000000
        /*0060*/ 	.short	0x0003
        /*0062*/ 	.short	0x0018
        /*0064*/ 	.byte	0x00, 0xf4, 0x21, 0x00


	//----- nvinfo : EIATTR_KPARAM_INFO
	.align		4
.L_23:
        /*0068*/ 	.byte	0x04, 0x17
        /*006a*/ 	.short	(.L_25 - .L_24)
.L_24:
        /*006c*/ 	.word	0x00000000
        /*0070*/ 	.short	0x0002
        /*0072*/ 	.short	0x0010
        /*0074*/ 	.byte	0x00, 0xf4, 0x21, 0x00


	//----- nvinfo : EIATTR_KPARAM_INFO
	.align		4
.L_25:
        /*0078*/ 	.byte	0x04, 0x17
        /*007a*/ 	.short	(.L_27 - .L_26)
.L_26:
        /*007c*/ 	.word	0x00000000
        /*0080*/ 	.short	0x0001
        /*0082*/ 	.short	0x0008
        /*0084*/ 	.byte	0x00, 0xf4, 0x21, 0x00


	//----- nvinfo : EIATTR_KPARAM_INFO
	.align		4
.L_27:
        /*0088*/ 	.byte	0x04, 0x17
        /*008a*/ 	.short	(.L_29 - .L_28)
.L_28:
        /*008c*/ 	.word	0x00000000
        /*0090*/ 	.short	0x0000
        /*0092*/ 	.short	0x0000
        /*0094*/ 	.byte	0x00, 0xf4, 0x21, 0x00


	//----- nvinfo : EIATTR_SPARSE_MMA_MASK
	.align		4
.L_29:
        /*0098*/ 	.byte	0x03, 0x50
        /*009a*/ 	.short	0x0000


	//----- nvinfo : EIATTR_MAXREG_COUNT
	.align		4
        /*009c*/ 	.byte	0x03, 0x1b
        /*009e*/ 	.short	0x00ff


	//----- nvinfo : EIATTR_EXIT_INSTR_OFFSETS
	.align		4
        /*00a0*/ 	.byte	0x04, 0x1c
        /*00a2*/ 	.short	(.L_31 - .L_30)


	//   ....[0]....
.L_30:
        /*00a4*/ 	.word	0x000004d0


	//   ....[1]....
        /*00a8*/ 	.word	0x000004f0


	//----- nvinfo : EIATTR_REQNTID
	.align		4
.L_31:
        /*00ac*/ 	.byte	0x04, 0x10
        /*00ae*/ 	.short	(.L_33 - .L_32)
.L_32:
        /*00b0*/ 	.word	0x00000080
        /*00b4*/ 	.word	0x00000001
        /*00b8*/ 	.word	0x00000001


	//----- nvinfo : EIATTR_CBANK_PARAM_SIZE
	.align		4
.L_33:
        /*00bc*/ 	.byte	0x03, 0x19
        /*00be*/ 	.short	0x0044


	//----- nvinfo : EIATTR_PARAM_CBANK
	.align		4
        /*00c0*/ 	.byte	0x04, 0x0a
        /*00c2*/ 	.short	(.L_35 - .L_34)
	.align		4
.L_34:
        /*00c4*/ 	.word	index@(.nv.constant0.triton_poi_fused__native_batch_norm_legit_no_training_cat_relu_90)
        /*00c8*/ 	.short	0x0210
        /*00ca*/ 	.short	0x0044


	//----- nvinfo : EIATTR_SW_WAR
	.align		4
.L_35:
        /*00cc*/ 	.byte	0x04, 0x36
        /*00ce*/ 	.short	(.L_37 - .L_36)
.L_36:
        /*00d0*/ 	.word	0x00000008
.L_37:


//--------------------- .nv.callgraph             --------------------------
	.section	.nv.callgraph,"",@"SHT_CUDA_CALLGRAPH"
	.align	4
	.sectionentsize	8
	.align		4
        /*0000*/ 	.word	0x00000000
	.align		4
        /*0004*/ 	.word	0xffffffff
	.align		4
        /*0008*/ 	.word	0x00000000
	.align		4
        /*000c*/ 	.word	0xfffffffe
	.align		4
        /*0010*/ 	.word	0x00000000
	.align		4
        /*0014*/ 	.word	0xfffffffd
	.align		4
        /*0018*/ 	.word	0x00000000
	.align		4
        /*001c*/ 	.word	0xfffffffc


//--------------------- .nv.constant4             --------------------------
	.section	.nv.constant4,"a",@progbits
	.align	8
	.align		8
.nv.constant4:
        /*0000*/ 	.dword	_$_str
	.align		8
        /*0008*/ 	.dword	_$_str_$_2


//--------------------- .text.triton_poi_fused__native_batch_norm_legit_no_training_cat_relu_90 --------------------------
	.section	.text.triton_poi_fused__native_batch_norm_legit_no_training_cat_relu_90,"ax",@progbits
	.align	128
        .global         triton_poi_fused__native_batch_norm_legit_no_training_cat_relu_90
        .type           triton_poi_fused__native_batch_norm_legit_no_training_cat_relu_90,@function
        .size           triton_poi_fused__native_batch_norm_legit_no_training_cat_relu_90,(.L_x_1 - triton_poi_fused__native_batch_norm_legit_no_training_cat_relu_90)
        .other          triton_poi_fused__native_batch_norm_legit_no_training_cat_relu_90,@"STO_CUDA_ENTRY STV_DEFAULT"
triton_poi_fused__native_batch_norm_legit_no_training_cat_relu_90:
.text.triton_poi_fused__native_batch_norm_legit_no_training_cat_relu_90:
[----:B------:R-:W0:Y:S01]  /*0000*/  LDC R1, c[0x0][0x28] ;  /* 0x00000a00ff017b82 */ /* 0x000e220000000800 */
[----:B------:R-:W1:Y:S07]  /*0010*/  S2R R0, SR_TID.X ;  /* 0x0000000000007919 */ /* 0x000e6e0000002100 */
[----:B------:R-:W2:Y:S01]  /*0020*/  LDC.64 R12, c[0x0][0x228] ;  /* 0x00008a00ff0c7b82 */ /* 0x000ea20000000a00 */
[----:B------:R-:W-:Y:S01]  /*0030*/  ULDC.64 UR4, c[0x0][0x208] ;  /* 0x0000820000047ab9 */ /* 0x000fe20000000a00 */
[----:B------:R-:W-:Y:S01]  /*0040*/  ULDC.64 UR6, c[0x0][0x218] ;  /* 0x0000860000067ab9 */ /* 0x000fe20000000a00 */
[----:B------:R-:W3:Y:S05]  /*0050*/  S2R R3, SR_CTAID.X ;  /* 0x0000000000037919 */ /* 0x000eea0000002500 */
[----:B------:R-:W4:Y:S08]  /*0060*/  LDC.64 R10, c[0x0][0x210] ;  /* 0x00008400ff0a7b82 */ /* 0x000f300000000a00 */
[----:B------:R-:W5:Y:S01]  /*0070*/  LDC.64 R8, c[0x0][0x220] ;  /* 0x00008800ff087b82 */ /* 0x000f620000000a00 */
[----:B-1----:R-:W-:-:S05]  /*0080*/  LOP3.LUT R0, R0, 0x7f, RZ, 0xc0, !PT ;  /* 0x0000007f00007812 */ /* 0x002fca00078ec0ff */
[----:B---3--:R-:W-:-:S05]  /*0090*/  IMAD R0, R3, 0x80, R0 ;  /* 0x0000008003007824 */ /* 0x008fca00078e0200 */
[----:B------:R-:W-:Y:S02]  /*00a0*/  SHF.R.S32.HI R3, RZ, 0x1f, R0 ;  /* 0x0000001fff037819 */ /* 0x000fe40000011400 */
[----:B------:R-:W-:Y:S02]  /*00b0*/  ISETP.GE.AND P0, PT, R0, 0x2a00, PT ;  /* 0x00002a000000780c */ /* 0x000fe40003f06270 */
[----:B------:R-:W-:-:S04]  /*00c0*/  LEA.HI R4, R3, R0, RZ, 0x2 ;  /* 0x0000000003047211 */ /* 0x000fc800078f10ff */
[----:B------:R-:W-:-:S05]  /*00d0*/  SHF.R.S32.HI R3, RZ, 0x2, R4 ;  /* 0x00000002ff037819 */ /* 0x000fca0000011404 */
[----:B------:R-:W-:-:S05]  /*00e0*/  IMAD.HI R2, R3, 0x30c30c31, RZ ;  /* 0x30c30c3103027827 */ /* 0x000fca00078e02ff */
[----:B------:R-:W-:-:S04]  /*00f0*/  SHF.R.U32.HI R5, RZ, 0x1f, R2 ;  /* 0x0000001fff057819 */ /* 0x000fc80000011602 */
[----:B------:R-:W-:-:S05]  /*0100*/  LEA.HI.SX32 R2, R2, R5, 0x19 ;  /* 0x0000000502027211 */ /* 0x000fca00078fcaff */
[----:B------:R-:W-:Y:S02]  /*0110*/  IMAD R3, R2, -0x2a0, R3 ;  /* 0xfffffd6002037824 */ /* 0x000fe400078e0203 */
[----:B------:R-:W-:Y:S02]  /*0120*/  IMAD.MOV.U32 R2, RZ, RZ, RZ ;  /* 0x000000ffff027224 */ /* 0x000fe400078e00ff */
[----:B--2---:R-:W-:-:S05]  /*0130*/  IMAD.WIDE R12, R3, 0x4, R12 ;  /* 0x00000004030c7825 */ /* 0x004fca00078e020c */
[----:B------:R1:W2:Y:S01]  /*0140*/  @!P0 LDG.E.EL R2, desc[UR4][R12.64] ;  /* 0x000000040c028981 */ /* 0x0002a2000c2e1900 */
[----:B------:R-:W-:Y:S01]  /*0150*/  IMAD.HI R5, R0, 0x30c30c31, RZ ;  /* 0x30c30c3100057827 */ /* 0x000fe200078e02ff */
[----:B------:R-:W-:Y:S02]  /*0160*/  LOP3.LUT R15, R4, 0xfffffffc, RZ, 0xc0, !PT ;  /* 0xfffffffc040f7812 */ /* 0x000fe400078ec0ff */
[C---:B------:R-:W-:Y:S01]  /*0170*/  ISETP.GE.AND P1, PT, R3.reuse, 0x280, PT ;  /* 0x000002800300780c */ /* 0x040fe20003f26270 */
[----:B------:R-:W-:Y:S01]  /*0180*/  IMAD.SHL.U32 R14, R3, 0x4, RZ ;  /* 0x00000004030e7824 */ /* 0x000fe200078e00ff */
[----:B------:R-:W-:Y:S01]  /*0190*/  SHF.R.U32.HI R6, RZ, 0x1f, R5 ;  /* 0x0000001fff067819 */ /* 0x000fe20000011605 */
[C---:B------:R-:W-:Y:S01]  /*01a0*/  IMAD.IADD R15, R0.reuse, 0x1, -R15 ;  /* 0x00000001000f7824 */ /* 0x040fe200078e0a0f */
[----:B------:R-:W-:Y:S02]  /*01b0*/  ISETP.LT.AND P2, PT, R0, 0x2a00, !P1 ;  /* 0x00002a000000780c */ /* 0x000fe40004f41270 */
[----:B------:R-:W-:-:S02]  /*01c0*/  LEA.HI.SX32 R17, R5, R6, 0x17 ;  /* 0x0000000605117211 */ /* 0x000fc400078fbaff */
[----:B------:R-:W3:Y:S01]  /*01d0*/  LDC.64 R6, c[0x0][0x230] ;  /* 0x00008c00ff067b82 */ /* 0x000ee20000000a00 */
[----:B------:R-:W-:Y:S02]  /*01e0*/  ISETP.GT.AND P3, PT, R3, 0x27f, !P0 ;  /* 0x0000027f0300780c */ /* 0x000fe40004764270 */
[C---:B------:R-:W-:Y:S02]  /*01f0*/  IMAD.SHL.U32 R16, R17.reuse, 0x80, RZ ;  /* 0x0000008011107824 */ /* 0x040fe400078e00ff */
[----:B-1----:R-:W-:-:S03]  /*0200*/  IMAD R12, R17, -0xa80, R0 ;  /* 0xfffff580110c7824 */ /* 0x002fc600078e0200 */
[----:B------:R-:W1:Y:S01]  /*0210*/  LDC.64 R4, c[0x0][0x238] ;  /* 0x00008e00ff047b82 */ /* 0x000e620000000a00 */
[----:B------:R-:W-:Y:S01]  /*0220*/  IADD3 R19, P4, P5, R14, R15, R16 ;  /* 0x0000000f0e137210 */ /* 0x000fe20007d9e010 */
[----:B------:R-:W-:Y:S01]  /*0230*/  IMAD R17, R17, 0xa00, R12 ;  /* 0x00000a0011117824 */ /* 0x000fe200078e020c */
[----:B------:R-:W-:Y:S02]  /*0240*/  SHF.R.S32.HI R13, RZ, 0x1f, R16 ;  /* 0x0000001fff0d7819 */ /* 0x000fe40000011410 */
[----:B------:R-:W-:Y:S01]  /*0250*/  SHF.R.S32.HI R15, RZ, 0x1f, R15 ;  /* 0x0000001fff0f7819 */ /* 0x000fe2000001140f */
[----:B----4-:R-:W-:Y:S01]  /*0260*/  IMAD.WIDE R16, R17, 0x4, R10 ;  /* 0x0000000411107825 */ /* 0x010fe200078e020a */
[----:B------:R-:W-:Y:S02]  /*0270*/  SHF.R.S32.HI R14, RZ, 0x1f, R14 ;  /* 0x0000001fff0e7819 */ /* 0x000fe4000001140e */
[----:B------:R-:W-:Y:S02]  /*0280*/  CS2R R10, SRZ ;  /* 0x00000000000a7805 */ /* 0x000fe4000001ff00 */
[----:B------:R-:W-:-:S02]  /*0290*/  IADD3.X R14, R14, R15, R13, P4, P5 ;  /* 0x0000000f0e0e7210 */ /* 0x000fc400027ea40d */
[----:B------:R-:W-:Y:S02]  /*02a0*/  CS2R R12, SRZ ;  /* 0x00000000000c7805 */ /* 0x000fe4000001ff00 */
[----:B------:R-:W-:-:S04]  /*02b0*/  LEA R18, P4, R19, UR6, 0x2 ;  /* 0x0000000613127c11 */ /* 0x000fc8000f8810ff */
[----:B------:R-:W-:Y:S01]  /*02c0*/  LEA.HI.X R19, R19, UR7, R14, 0x2, P4 ;  /* 0x0000000713137c11 */ /* 0x000fe2000a0f140e */
[----:B------:R2:W4:Y:S01]  /*02d0*/  @P2 LDG.E R12, desc[UR4][R16.64] ;  /* 0x00000004100c2981 */ /* 0x000522000c1e1900 */
[----:B-----5:R-:W-:-:S03]  /*02e0*/  IMAD.WIDE R8, R3, 0x4, R8 ;  /* 0x0000000403087825 */ /* 0x020fc600078e0208 */
[----:B------:R-:W5:Y:S01]  /*02f0*/  @P3 LDG.E R10, desc[UR4][R18.64+-0x2800] ;  /* 0xffd80004120a3981 */ /* 0x000f62000c1e1900 */
[----:B------:R-:W-:-:S03]  /*0300*/  IMAD.MOV.U32 R20, RZ, RZ, RZ ;  /* 0x000000ffff147224 */ /* 0x000fc600078e00ff */
[----:B------:R-:W5:Y:S01]  /*0310*/  @!P0 LDG.E.EL R11, desc[UR4][R8.64] ;  /* 0x00000004080b8981 */ /* 0x000f62000c2e1900 */
[----:B---3--:R-:W-:-:S04]  /*0320*/  IMAD.WIDE R6, R3, 0x4, R6 ;  /* 0x0000000403067825 */ /* 0x008fc800078e0206 */
[----:B-1----:R-:W-:Y:S01]  /*0330*/  IMAD.WIDE R14, R3, 0x4, R4 ;  /* 0x00000004030e7825 */ /* 0x002fe200078e0204 */
[----:B------:R1:W3:Y:S01]  /*0340*/  @!P0 LDG.E.EL R13, desc[UR4][R6.64] ;  /* 0x00000004060d8981 */ /* 0x0002e2000c2e1900 */
[----:B------:R-:W1:Y:S03]  /*0350*/  LDC.64 R4, c[0x0][0x240] ;  /* 0x00009000ff047b82 */ /* 0x000e660000000a00 */
[----:B------:R-:W3:Y:S01]  /*0360*/  @!P0 LDG.E.EL R20, desc[UR4][R14.64] ;  /* 0x000000040e148981 */ /* 0x000ee2000c2e1900 */
[----:B01----:R-:W-:-:S04]  /*0370*/  IMAD.WIDE R4, R0, 0x4, R4 ;  /* 0x0000000400047825 */ /* 0x003fc800078e0204 */
[----:B--2---:R-:W-:Y:S01]  /*0380*/  FADD R16, R2, 9.9999997473787516356e-06 ;  /* 0x3727c5ac02107421 */ /* 0x004fe20000000000 */
[----:B------:R-:W-:-:S03]  /*0390*/  IMAD.MOV.U32 R2, RZ, RZ, 0x3e800000 ;  /* 0x3e800000ff027424 */ /* 0x000fc600078e00ff */
[----:B------:R-:W0:Y:S02]  /*03a0*/  MUFU.SQRT R17, R16 ;  /* 0x0000001000117308 */ /* 0x000e240000002000 */
[C---:B0-----:R-:W-:Y:S02]  /*03b0*/  FSETP.GT.AND P4, PT, R17.reuse, 8.50705917302346158658e+37, PT ;  /* 0x7e8000001100780b */ /* 0x041fe40003f84000 */
[C---:B------:R-:W-:Y:S02]  /*03c0*/  FSETP.GEU.AND P5, PT, R17.reuse, 1.175494350822287508e-38, PT ;  /* 0x008000001100780b */ /* 0x040fe40003fae000 */
[----:B------:R-:W-:Y:S02]  /*03d0*/  FSEL R6, R2, 1, P4 ;  /* 0x3f80000002067808 */ /* 0x000fe40002000000 */
[----:B------:R-:W0:Y:S07]  /*03e0*/  LDC.64 R2, c[0x0][0x248] ;  /* 0x00009200ff027b82 */ /* 0x000e2e0000000a00 */
[----:B------:R-:W-:-:S02]  /*03f0*/  @P4 FMUL R17, R17, 0.25 ;  /* 0x3e80000011114820 */ /* 0x000fc40000400000 */
[----:B------:R-:W-:Y:S02]  /*0400*/  @!P5 FMUL R6, R6, 16777216 ;  /* 0x4b8000000606d820 */ /* 0x000fe40000400000 */
[----:B------:R-:W-:Y:S01]  /*0410*/  @!P5 FMUL R17, R17, 16777216 ;  /* 0x4b8000001111d820 */ /* 0x000fe20000400000 */
[----:B----4-:R-:W-:-:S05]  /*0420*/  SEL R12, R12, RZ, P2 ;  /* 0x000000ff0c0c7207 */ /* 0x010fca0001000000 */
[----:B------:R-:W1:Y:S01]  /*0430*/  MUFU.RCP R17, R17 ;  /* 0x0000001100117308 */ /* 0x000e620000001000 */
[----:B-----5:R-:W-:-:S05]  /*0440*/  @P1 SEL R12, R10, RZ, P3 ;  /* 0x000000ff0a0c1207 */ /* 0x020fca0001800000 */
[----:B------:R-:W-:Y:S01]  /*0450*/  FADD R11, R12, -R11 ;  /* 0x8000000b0c0b7221 */ /* 0x000fe20000000000 */
[----:B------:R2:W-:Y:S01]  /*0460*/  @!P0 STG.E desc[UR4][R4.64], R12 ;  /* 0x0000000c04008986 */ /* 0x0005e2000c101904 */
[----:B0-----:R-:W-:-:S04]  /*0470*/  IMAD.WIDE R2, R0, 0x4, R2 ;  /* 0x0000000400027825 */ /* 0x001fc800078e0202 */
[----:B-1----:R-:W-:-:S04]  /*0480*/  FMUL R6, R17, R6 ;  /* 0x0000000611067220 */ /* 0x002fc80000400000 */
[----:B------:R-:W-:-:S04]  /*0490*/  FMUL R11, R11, R6 ;  /* 0x000000060b0b7220 */ /* 0x000fc80000400000 */
[----:B---3--:R-:W-:-:S05]  /*04a0*/  FFMA R11, R11, R13, R20 ;  /* 0x0000000d0b0b7223 */ /* 0x008fca0000000014 */
[----:B------:R-:W-:-:S04]  /*04b0*/  FSETP.GEU.AND P1, PT, R11, RZ, PT ;  /* 0x000000ff0b00720b */ /* 0x000fc80003f2e000 */
[----:B------:R-:W-:Y:S01]  /*04c0*/  FSEL R11, R11, RZ, P1 ;  /* 0x000000ff0b0b7208 */ /* 0x000fe20000800000 */
[----:B--2---:R-:W-:Y:S08]  /*04d0*/  @P0 EXIT ;  /* 0x000000000000094d */ /* 0x004ff00003800000 */
[----:B------:R-:W-:Y:S01]  /*04e0*/  STG.E desc[UR4][R2.64], R11 ;  /* 0x0000000b02007986 */ /* 0x000fe2000c101904 */
[----:B------:R-:W-:Y:S05]  /*04f0*/  EXIT ;  /* 0x000000000000794d */ /* 0x000fea0003800000 */
.L_x_0:
[----:B------:R-:W-:-:S00]  /*0500*/  BRA `(.L_x_0) ;  /* 0xfffffffc00fc7947 */ /* 0x000fc0000383ffff */
[----:B------:R-:W-:-:S00]  /*0510*/  NOP ;  /* 0x0000000000007918 */ /* 0x000fc00000000000 */
        /* <DEDUP_REMOVED lines=14> */
.L_x_1:


//--------------------- .nv.global.init           --------------------------
	.section	.nv.global.init,"aw",@progbits
.nv.global.init:
	.type		_$_str,@object
	.size		_$_str,(_$_str_$_2 - _$_str)
_$_str:
        /*0000*/ 	.byte	0x5f, 0x5f, 0x43, 0x55, 0x44, 0x41, 0x5f, 0x46, 0x54, 0x5a, 0x00
	.type		_$_str_$_2,@object
	.size		_$_str_$_2,(.L_1 - _$_str_$_2)
_$_str_$_2:
        /*000b*/ 	.byte	0x5f, 0x5f, 0x43, 0x55, 0x44, 0x41, 0x5f, 0x50, 0x52, 0x45, 0x43, 0x5f, 0x53, 0x51, 0x52, 0x54
        /*001b*/ 	.byte	0x00
.L_1:


//--------------------- .nv.constant0.triton_poi_fused__native_batch_norm_legit_no_training_cat_relu_90 --------------------------
	.section	.nv.constant0.triton_poi_fused__native_batch_norm_legit_no_training_cat_relu_90,"a",@progbits
	.sectionflags	@""
	.align	4
.nv.constant0.triton_poi_fused__native_batch_norm_legit_no_training_cat_relu_90:
	.zero		596
